//
// Generated by NVIDIA NVVM Compiler
//
// Compiler Build ID: CL-36424714
// Cuda compilation tools, release 13.0, V13.0.88
// Based on NVVM 20.0.0
//

.version 9.0
.target sm_100
.address_size 64

	// .globl	_Z7mysgemmiiiPKfS0_Pf
// _ZZ13mysgemm_tilediiiPKfS0_PfE4ds_M has been demoted
// _ZZ13mysgemm_tilediiiPKfS0_PfE4ds_N has been demoted

.visible .entry _Z7mysgemmiiiPKfS0_Pf(
	.param .u32 _Z7mysgemmiiiPKfS0_Pf_param_0,
	.param .u32 _Z7mysgemmiiiPKfS0_Pf_param_1,
	.param .u32 _Z7mysgemmiiiPKfS0_Pf_param_2,
	.param .u64 .ptr .align 1 _Z7mysgemmiiiPKfS0_Pf_param_3,
	.param .u64 .ptr .align 1 _Z7mysgemmiiiPKfS0_Pf_param_4,
	.param .u64 .ptr .align 1 _Z7mysgemmiiiPKfS0_Pf_param_5
)
{
	.reg .pred 	%p<13>;
	.reg .b32 	%r<41>;
	.reg .b32 	%f<68>;
	.reg .b64 	%rd<53>;

	ld.param.u32 	%r20, [_Z7mysgemmiiiPKfS0_Pf_param_0];
	ld.param.u32 	%r18, [_Z7mysgemmiiiPKfS0_Pf_param_1];
	ld.param.u32 	%r19, [_Z7mysgemmiiiPKfS0_Pf_param_2];
	ld.param.u64 	%rd7, [_Z7mysgemmiiiPKfS0_Pf_param_3];
	ld.param.u64 	%rd8, [_Z7mysgemmiiiPKfS0_Pf_param_4];
	ld.param.u64 	%rd6, [_Z7mysgemmiiiPKfS0_Pf_param_5];
	cvta.to.global.u64 	%rd1, %rd8;
	cvta.to.global.u64 	%rd2, %rd7;
	mov.u32 	%r21, %ctaid.y;
	mov.u32 	%r22, %ntid.y;
	mov.u32 	%r23, %tid.y;
	mad.lo.s32 	%r1, %r21, %r22, %r23;
	mov.u32 	%r24, %ctaid.x;
	mov.u32 	%r25, %ntid.x;
	mov.u32 	%r26, %tid.x;
	mad.lo.s32 	%r2, %r24, %r25, %r26;
	setp.ge.s32 	%p1, %r1, %r20;
	setp.ge.s32 	%p2, %r2, %r18;
	or.pred  	%p3, %p1, %p2;
	@%p3 bra 	$L__BB0_14;
	setp.lt.s32 	%p4, %r19, 1;
	mov.f32 	%f67, 0f00000000;
	@%p4 bra 	$L__BB0_13;
	mul.lo.s32 	%r3, %r19, %r1;
	and.b32  	%r4, %r19, 7;
	setp.lt.u32 	%p5, %r19, 8;
	mov.f32 	%f67, 0f00000000;
	mov.b32 	%r39, 0;
	@%p5 bra 	$L__BB0_5;
	and.b32  	%r39, %r19, 2147483640;
	neg.s32 	%r37, %r39;
	shl.b32 	%r7, %r18, 3;
	mul.wide.u32 	%rd9, %r3, 4;
	add.s64 	%rd10, %rd9, %rd2;
	add.s64 	%rd52, %rd10, 16;
	mov.f32 	%f67, 0f00000000;
	mul.wide.s32 	%rd13, %r18, 4;
	mov.u32 	%r36, %r2;
$L__BB0_4:
	.pragma "nounroll";
	ld.global.f32 	%f17, [%rd52+-16];
	mul.wide.s32 	%rd11, %r36, 4;
	add.s64 	%rd12, %rd1, %rd11;
	ld.global.f32 	%f18, [%rd12];
	fma.rn.f32 	%f19, %f17, %f18, %f67;
	ld.global.f32 	%f20, [%rd52+-12];
	add.s64 	%rd14, %rd12, %rd13;
	ld.global.f32 	%f21, [%rd14];
	fma.rn.f32 	%f22, %f20, %f21, %f19;
	ld.global.f32 	%f23, [%rd52+-8];
	add.s64 	%rd15, %rd14, %rd13;
	ld.global.f32 	%f24, [%rd15];
	fma.rn.f32 	%f25, %f23, %f24, %f22;
	ld.global.f32 	%f26, [%rd52+-4];
	add.s64 	%rd16, %rd15, %rd13;
	ld.global.f32 	%f27, [%rd16];
	fma.rn.f32 	%f28, %f26, %f27, %f25;
	ld.global.f32 	%f29, [%rd52];
	add.s64 	%rd17, %rd16, %rd13;
	ld.global.f32 	%f30, [%rd17];
	fma.rn.f32 	%f31, %f29, %f30, %f28;
	ld.global.f32 	%f32, [%rd52+4];
	add.s64 	%rd18, %rd17, %rd13;
	ld.global.f32 	%f33, [%rd18];
	fma.rn.f32 	%f34, %f32, %f33, %f31;
	ld.global.f32 	%f35, [%rd52+8];
	add.s64 	%rd19, %rd18, %rd13;
	ld.global.f32 	%f36, [%rd19];
	fma.rn.f32 	%f37, %f35, %f36, %f34;
	ld.global.f32 	%f38, [%rd52+12];
	add.s64 	%rd20, %rd19, %rd13;
	ld.global.f32 	%f39, [%rd20];
	fma.rn.f32 	%f67, %f38, %f39, %f37;
	add.s32 	%r37, %r37, 8;
	add.s32 	%r36, %r36, %r7;
	add.s64 	%rd52, %rd52, 32;
	setp.ne.s32 	%p6, %r37, 0;
	@%p6 bra 	$L__BB0_4;
$L__BB0_5:
	setp.eq.s32 	%p7, %r4, 0;
	@%p7 bra 	$L__BB0_13;
	and.b32  	%r13, %r19, 3;
	setp.lt.u32 	%p8, %r4, 4;
	@%p8 bra 	$L__BB0_8;
	add.s32 	%r28, %r39, %r3;
	mul.wide.u32 	%rd21, %r28, 4;
	add.s64 	%rd22, %rd2, %rd21;
	ld.global.f32 	%f41, [%rd22];
	mad.lo.s32 	%r29, %r39, %r18, %r2;
	mul.wide.s32 	%rd23, %r29, 4;
	add.s64 	%rd24, %rd1, %rd23;
	ld.global.f32 	%f42, [%rd24];
	fma.rn.f32 	%f43, %f41, %f42, %f67;
	cvt.u64.u32 	%rd25, %r3;
	cvt.u64.u32 	%rd26, %r39;
	add.s64 	%rd27, %rd26, %rd25;
	shl.b64 	%rd28, %rd27, 2;
	add.s64 	%rd29, %rd2, %rd28;
	ld.global.f32 	%f44, [%rd29+4];
	mul.wide.s32 	%rd30, %r18, 4;
	add.s64 	%rd31, %rd24, %rd30;
	ld.global.f32 	%f45, [%rd31];
	fma.rn.f32 	%f46, %f44, %f45, %f43;
	ld.global.f32 	%f47, [%rd29+8];
	add.s64 	%rd32, %rd31, %rd30;
	ld.global.f32 	%f48, [%rd32];
	fma.rn.f32 	%f49, %f47, %f48, %f46;
	ld.global.f32 	%f50, [%rd29+12];
	add.s64 	%rd33, %rd32, %rd30;
	ld.global.f32 	%f51, [%rd33];
	fma.rn.f32 	%f67, %f50, %f51, %f49;
	add.s32 	%r39, %r39, 4;
$L__BB0_8:
	setp.eq.s32 	%p9, %r13, 0;
	@%p9 bra 	$L__BB0_13;
	setp.eq.s32 	%p10, %r13, 1;
	@%p10 bra 	$L__BB0_11;
	add.s32 	%r30, %r39, %r3;
	mul.wide.u32 	%rd34, %r30, 4;
	add.s64 	%rd35, %rd2, %rd34;
	ld.global.f32 	%f53, [%rd35];
	mad.lo.s32 	%r31, %r39, %r18, %r2;
	mul.wide.s32 	%rd36, %r31, 4;
	add.s64 	%rd37, %rd1, %rd36;
	ld.global.f32 	%f54, [%rd37];
	fma.rn.f32 	%f55, %f53, %f54, %f67;
	cvt.u64.u32 	%rd38, %r3;
	cvt.u64.u32 	%rd39, %r39;
	add.s64 	%rd40, %rd39, %rd38;
	shl.b64 	%rd41, %rd40, 2;
	add.s64 	%rd42, %rd2, %rd41;
	ld.global.f32 	%f56, [%rd42+4];
	mul.wide.s32 	%rd43, %r18, 4;
	add.s64 	%rd44, %rd37, %rd43;
	ld.global.f32 	%f57, [%rd44];
	fma.rn.f32 	%f67, %f56, %f57, %f55;
	add.s32 	%r39, %r39, 2;
$L__BB0_11:
	and.b32  	%r32, %r19, 1;
	setp.eq.b32 	%p11, %r32, 1;
	not.pred 	%p12, %p11;
	@%p12 bra 	$L__BB0_13;
	add.s32 	%r33, %r39, %r3;
	mul.wide.u32 	%rd45, %r33, 4;
	add.s64 	%rd46, %rd2, %rd45;
	ld.global.f32 	%f58, [%rd46];
	mad.lo.s32 	%r34, %r39, %r18, %r2;
	mul.wide.s32 	%rd47, %r34, 4;
	add.s64 	%rd48, %rd1, %rd47;
	ld.global.f32 	%f59, [%rd48];
	fma.rn.f32 	%f67, %f58, %f59, %f67;
$L__BB0_13:
	mad.lo.s32 	%r35, %r18, %r1, %r2;
	cvta.to.global.u64 	%rd49, %rd6;
	mul.wide.s32 	%rd50, %r35, 4;
	add.s64 	%rd51, %rd49, %rd50;
	st.global.f32 	[%rd51], %f67;
$L__BB0_14:
	ret;

}
	// .globl	_Z13mysgemm_tilediiiPKfS0_Pf
.visible .entry _Z13mysgemm_tilediiiPKfS0_Pf(
	.param .u32 _Z13mysgemm_tilediiiPKfS0_Pf_param_0,
	.param .u32 _Z13mysgemm_tilediiiPKfS0_Pf_param_1,
	.param .u32 _Z13mysgemm_tilediiiPKfS0_Pf_param_2,
	.param .u64 .ptr .align 1 _Z13mysgemm_tilediiiPKfS0_Pf_param_3,
	.param .u64 .ptr .align 1 _Z13mysgemm_tilediiiPKfS0_Pf_param_4,
	.param .u64 .ptr .align 1 _Z13mysgemm_tilediiiPKfS0_Pf_param_5
)
{
	.reg .pred 	%p<16>;
	.reg .b32 	%r<45>;
	.reg .b32 	%f<65>;
	.reg .b64 	%rd<13>;
	// demoted variable
	.shared .align 4 .b8 _ZZ13mysgemm_tilediiiPKfS0_PfE4ds_M[1024];
	// demoted variable
	.shared .align 4 .b8 _ZZ13mysgemm_tilediiiPKfS0_PfE4ds_N[1024];
	ld.param.u32 	%r23, [_Z13mysgemm_tilediiiPKfS0_Pf_param_0];
	ld.param.u32 	%r24, [_Z13mysgemm_tilediiiPKfS0_Pf_param_1];
	ld.param.u32 	%r25, [_Z13mysgemm_tilediiiPKfS0_Pf_param_2];
	ld.param.u64 	%rd3, [_Z13mysgemm_tilediiiPKfS0_Pf_param_3];
	ld.param.u64 	%rd4, [_Z13mysgemm_tilediiiPKfS0_Pf_param_4];
	ld.param.u64 	%rd5, [_Z13mysgemm_tilediiiPKfS0_Pf_param_5];
	mov.u32 	%r26, %ctaid.x;
	mov.u32 	%r27, %ctaid.y;
	mov.u32 	%r40, %tid.x;
	mov.u32 	%r42, %tid.y;
	mov.u32 	%r28, %ntid.y;
	mad.lo.s32 	%r3, %r27, %r28, %r42;
	mov.u32 	%r29, %ntid.x;
	mad.lo.s32 	%r4, %r26, %r29, %r40;
	setp.lt.s32 	%p2, %r25, -14;
	mov.f32 	%f63, 0f00000000;
	@%p2 bra 	$L__BB1_9;
	add.s32 	%r30, %r25, -1;
	shr.s32 	%r31, %r30, 31;
	shr.u32 	%r32, %r31, 28;
	add.s32 	%r33, %r30, %r32;
	shr.s32 	%r34, %r33, 4;
	neg.s32 	%r44, %r34;
	setp.lt.s32 	%p3, %r3, %r23;
	shl.b32 	%r35, %r42, 6;
	mov.u32 	%r36, _ZZ13mysgemm_tilediiiPKfS0_PfE4ds_M;
	add.s32 	%r5, %r36, %r35;
	shl.b32 	%r37, %r40, 2;
	add.s32 	%r6, %r5, %r37;
	setp.lt.s32 	%p4, %r4, %r24;
	mov.u32 	%r38, _ZZ13mysgemm_tilediiiPKfS0_PfE4ds_N;
	add.s32 	%r8, %r38, %r37;
	add.s32 	%r7, %r8, %r35;
	and.pred  	%p1, %p3, %p4;
	mad.lo.s32 	%r43, %r42, %r24, %r4;
	shl.b32 	%r11, %r24, 4;
	mad.lo.s32 	%r41, %r25, %r3, %r40;
	cvta.to.global.u64 	%rd1, %rd3;
	cvta.to.global.u64 	%rd2, %rd4;
	mov.f32 	%f63, 0f00000000;
	not.pred 	%p11, %p1;
$L__BB1_2:
	setp.ge.s32 	%p5, %r3, %r23;
	setp.ge.s32 	%p6, %r40, %r25;
	mov.f32 	%f61, 0f00000000;
	or.pred  	%p7, %p5, %p6;
	@%p7 bra 	$L__BB1_4;
	mul.wide.s32 	%rd6, %r41, 4;
	add.s64 	%rd7, %rd1, %rd6;
	ld.global.f32 	%f61, [%rd7];
$L__BB1_4:
	setp.ge.s32 	%p8, %r4, %r24;
	st.shared.f32 	[%r6], %f61;
	setp.ge.s32 	%p9, %r42, %r25;
	mov.f32 	%f62, 0f00000000;
	or.pred  	%p10, %p8, %p9;
	@%p10 bra 	$L__BB1_6;
	mul.wide.s32 	%rd8, %r43, 4;
	add.s64 	%rd9, %rd2, %rd8;
	ld.global.f32 	%f62, [%rd9];
$L__BB1_6:
	st.shared.f32 	[%r7], %f62;
	bar.sync 	0;
	@%p11 bra 	$L__BB1_8;
	ld.shared.f32 	%f13, [%r5];
	ld.shared.f32 	%f14, [%r8];
	fma.rn.f32 	%f15, %f13, %f14, %f63;
	ld.shared.f32 	%f16, [%r5+4];
	ld.shared.f32 	%f17, [%r8+64];
	fma.rn.f32 	%f18, %f16, %f17, %f15;
	ld.shared.f32 	%f19, [%r5+8];
	ld.shared.f32 	%f20, [%r8+128];
	fma.rn.f32 	%f21, %f19, %f20, %f18;
	ld.shared.f32 	%f22, [%r5+12];
	ld.shared.f32 	%f23, [%r8+192];
	fma.rn.f32 	%f24, %f22, %f23, %f21;
	ld.shared.f32 	%f25, [%r5+16];
	ld.shared.f32 	%f26, [%r8+256];
	fma.rn.f32 	%f27, %f25, %f26, %f24;
	ld.shared.f32 	%f28, [%r5+20];
	ld.shared.f32 	%f29, [%r8+320];
	fma.rn.f32 	%f30, %f28, %f29, %f27;
	ld.shared.f32 	%f31, [%r5+24];
	ld.shared.f32 	%f32, [%r8+384];
	fma.rn.f32 	%f33, %f31, %f32, %f30;
	ld.shared.f32 	%f34, [%r5+28];
	ld.shared.f32 	%f35, [%r8+448];
	fma.rn.f32 	%f36, %f34, %f35, %f33;
	ld.shared.f32 	%f37, [%r5+32];
	ld.shared.f32 	%f38, [%r8+512];
	fma.rn.f32 	%f39, %f37, %f38, %f36;
	ld.shared.f32 	%f40, [%r5+36];
	ld.shared.f32 	%f41, [%r8+576];
	fma.rn.f32 	%f42, %f40, %f41, %f39;
	ld.shared.f32 	%f43, [%r5+40];
	ld.shared.f32 	%f44, [%r8+640];
	fma.rn.f32 	%f45, %f43, %f44, %f42;
	ld.shared.f32 	%f46, [%r5+44];
	ld.shared.f32 	%f47, [%r8+704];
	fma.rn.f32 	%f48, %f46, %f47, %f45;
	ld.shared.f32 	%f49, [%r5+48];
	ld.shared.f32 	%f50, [%r8+768];
	fma.rn.f32 	%f51, %f49, %f50, %f48;
	ld.shared.f32 	%f52, [%r5+52];
	ld.shared.f32 	%f53, [%r8+832];
	fma.rn.f32 	%f54, %f52, %f53, %f51;
	ld.shared.f32 	%f55, [%r5+56];
	ld.shared.f32 	%f56, [%r8+896];
	fma.rn.f32 	%f57, %f55, %f56, %f54;
	ld.shared.f32 	%f58, [%r5+60];
	ld.shared.f32 	%f59, [%r8+960];
	fma.rn.f32 	%f63, %f58, %f59, %f57;
$L__BB1_8:
	bar.sync 	0;
	add.s32 	%r44, %r44, 1;
	add.s32 	%r43, %r43, %r11;
	add.s32 	%r42, %r42, 16;
	add.s32 	%r41, %r41, 16;
	add.s32 	%r40, %r40, 16;
	setp.ne.s32 	%p12, %r44, 1;
	@%p12 bra 	$L__BB1_2;
$L__BB1_9:
	setp.ge.s32 	%p13, %r3, %r23;
	setp.ge.s32 	%p14, %r4, %r24;
	or.pred  	%p15, %p13, %p14;
	@%p15 bra 	$L__BB1_11;
	mad.lo.s32 	%r39, %r24, %r3, %r4;
	cvta.to.global.u64 	%rd10, %rd5;
	mul.wide.s32 	%rd11, %r39, 4;
	add.s64 	%rd12, %rd10, %rd11;
	st.global.f32 	[%rd12], %f63;
$L__BB1_11:
	ret;

}


// ===== COMPILED SASS (sm_100) =====

	.target	sm_100

	.elftype	@"ET_EXEC"


//--------------------- .note.nv.tkinfo           --------------------------
	.section	.note.nv.tkinfo,"",@"SHT_NOTE"
	.sectionflags	@"SHF_NOTE_NV_TKINFO"
	.tkinfo
        /*0018*/ 	.word	0x00000002
        /*0030*/ 	.string	""
        /*0030*/ 	.string	"ptxas"
        /*0030*/ 	.string	"Cuda compilation tools, release 13.0, V13.0.88"
        /*0030*/ 	.string	"Build cuda_13.0.r13.0/compiler.36424714_0"
        /*0030*/ 	.string	"-arch sm_100 -m 64 "



//--------------------- .note.nv.cuinfo           --------------------------
	.section	.note.nv.cuinfo,"",@"SHT_NOTE"
	.sectionflags	@"SHF_NOTE_NV_CUINFO"
        /*0018*/ 	.short	0x0002
        /*001a*/ 	.short	0x0064
        /*001c*/ 	.short	0x0082
	.zero		2


//--------------------- .nv.info                  --------------------------
	.section	.nv.info,"",@"SHT_CUDA_INFO"
	.align	4


	//----- nvinfo : EIATTR_REGCOUNT
	.align		4
        /*0000*/ 	.byte	0x04, 0x2f
        /*0002*/ 	.short	(.L_1 - .L_0)
	.align		4
.L_0:
        /*0004*/ 	.word	index@(_Z7mysgemmiiiPKfS0_Pf)
        /*0008*/ 	.word	0x00000020


	//----- nvinfo : EIATTR_FRAME_SIZE
	.align		4
.L_1:
        /*000c*/ 	.byte	0x04, 0x11
        /*000e*/ 	.short	(.L_3 - .L_2)
	.align		4
.L_2:
        /*0010*/ 	.word	index@(_Z7mysgemmiiiPKfS0_Pf)
        /*0014*/ 	.word	0x00000000


	//----- nvinfo : EIATTR_REGCOUNT
	.align		4
.L_3:
        /*0018*/ 	.byte	0x04, 0x2f
        /*001a*/ 	.short	(.L_5 - .L_4)
	.align		4
.L_4:
        /*001c*/ 	.word	index@(_Z13mysgemm_tilediiiPKfS0_Pf)
        /*0020*/ 	.word	0x00000020


	//----- nvinfo : EIATTR_FRAME_SIZE
	.align		4
.L_5:
        /*0024*/ 	.byte	0x04, 0x11
        /*0026*/ 	.short	(.L_7 - .L_6)
	.align		4
.L_6:
        /*0028*/ 	.word	index@(_Z13mysgemm_tilediiiPKfS0_Pf)
        /*002c*/ 	.word	0x00000000


	//----- nvinfo : EIATTR_MIN_STACK_SIZE
	.align		4
.L_7:
        /*0030*/ 	.byte	0x04, 0x12
        /*0032*/ 	.short	(.L_9 - .L_8)
	.align		4
.L_8:
        /*0034*/ 	.word	index@(_Z13mysgemm_tilediiiPKfS0_Pf)
        /*0038*/ 	.word	0x00000000


	//----- nvinfo : EIATTR_MIN_STACK_SIZE
	.align		4
.L_9:
        /*003c*/ 	.byte	0x04, 0x12
        /*003e*/ 	.short	(.L_11 - .L_10)
	.align		4
.L_10:
        /*0040*/ 	.word	index@(_Z7mysgemmiiiPKfS0_Pf)
        /*0044*/ 	.word	0x00000000
.L_11:


//--------------------- .nv.compat                --------------------------
	.section	.nv.compat,"",@"SHT_CUDA_COMPAT_INFO"
	.align	4
        /*0000*/ 	.byte	0x02, 0x09, 0x00, 0x00, 0x02, 0x02, 0x01, 0x00, 0x02, 0x05, 0x05, 0x00, 0x03, 0x07, 0x01, 0x01
        /*0010*/ 	.byte	0x02, 0x03, 0x00, 0x00, 0x02, 0x06, 0x01, 0x00, 0x04, 0x0b, 0x08, 0x00, 0x09, 0x00, 0x00, 0x00
        /*0020*/ 	.byte	0x00, 0x00, 0x00, 0x00


//--------------------- .nv.info._Z13mysgemm_tilediiiPKfS0_Pf --------------------------
	.section	.nv.info._Z13mysgemm_tilediiiPKfS0_Pf,"",@"SHT_CUDA_INFO"
	.sectionflags	@""
	.align	4


	//----- nvinfo : EIATTR_CUDA_API_VERSION
	.align		4
        /*0000*/ 	.byte	0x04, 0x37
        /*0002*/ 	.short	(.L_13 - .L_12)
.L_12:
        /*0004*/ 	.word	0x00000082


	//----- nvinfo : EIATTR_KPARAM_INFO
	.align		4
.L_13:
        /*0008*/ 	.byte	0x04, 0x17
        /*000a*/ 	.short	(.L_15 - .L_14)
.L_14:
        /*000c*/ 	.word	0x00000000
        /*0010*/ 	.short	0x0005
        /*0012*/ 	.short	0x0020
        /*0014*/ 	.byte	0x00, 0xf5, 0x21, 0x00


	//----- nvinfo : EIATTR_KPARAM_INFO
	.align		4
.L_15:
        /*0018*/ 	.byte	0x04, 0x17
        /*001a*/ 	.short	(.L_17 - .L_16)
.L_16:
        /*001c*/ 	.word	0x00000000
        /*0020*/ 	.short	0x0004
        /*0022*/ 	.short	0x0018
        /*0024*/ 	.byte	0x00, 0xf5, 0x21, 0x00


	//----- nvinfo : EIATTR_KPARAM_INFO
	.align		4
.L_17:
        /*0028*/ 	.byte	0x04, 0x17
        /*002a*/ 	.short	(.L_19 - .L_18)
.L_18:
        /*002c*/ 	.word	0x00000000
        /*0030*/ 	.short	0x0003
        /*0032*/ 	.short	0x0010
        /*0034*/ 	.byte	0x00, 0xf5, 0x21, 0x00


	//----- nvinfo : EIATTR_KPARAM_INFO
	.align		4
.L_19:
        /*0038*/ 	.byte	0x04, 0x17
        /*003a*/ 	.short	(.L_21 - .L_20)
.L_20:
        /*003c*/ 	.word	0x00000000
        /*0040*/ 	.short	0x0002
        /*0042*/ 	.short	0x0008
        /*0044*/ 	.byte	0x00, 0xf0, 0x11, 0x00


	//----- nvinfo : EIATTR_KPARAM_INFO
	.align		4
.L_21:
        /*0048*/ 	.byte	0x04, 0x17
        /*004a*/ 	.short	(.L_23 - .L_22)
.L_22:
        /*004c*/ 	.word	0x00000000
        /*0050*/ 	.short	0x0001
        /*0052*/ 	.short	0x0004
        /*0054*/ 	.byte	0x00, 0xf0, 0x11, 0x00


	//----- nvinfo : EIATTR_KPARAM_INFO
	.align		4
.L_23:
        /*0058*/ 	.byte	0x04, 0x17
        /*005a*/ 	.short	(.L_25 - .L_24)
.L_24:
        /*005c*/ 	.word	0x00000000
        /*0060*/ 	.short	0x0000
        /*0062*/ 	.short	0x0000
        /*0064*/ 	.byte	0x00, 0xf0, 0x11, 0x00


	//----- nvinfo : EIATTR_SPARSE_MMA_MASK
	.align		4
.L_25:
        /*0068*/ 	.byte	0x03, 0x50
        /*006a*/ 	.short	0x0000


	//----- nvinfo : EIATTR_MAXREG_COUNT
	.align		4
        /*006c*/ 	.byte	0x03, 0x1b
        /*006e*/ 	.short	0x00ff


	//----- nvinfo : EIATTR_NUM_BARRIERS
	.align		4
        /*0070*/ 	.byte	0x02, 0x4c
        /*0072*/ 	.byte	0x01
	.zero		1


	//----- nvinfo : EIATTR_MERCURY_ISA_VERSION
	.align		4
        /*0074*/ 	.byte	0x03, 0x5f
        /*0076*/ 	.short	0x0101


	//----- nvinfo : EIATTR_VRC_CTA_INIT_COUNT
	.align		4
        /*0078*/ 	.byte	0x02, 0x4a
	.zero		1
	.zero		1


	//----- nvinfo : EIATTR_EXIT_INSTR_OFFSETS
	.align		4
        /*007c*/ 	.byte	0x04, 0x1c
        /*007e*/ 	.short	(.L_27 - .L_26)


	//   ....[0]....
.L_26:
        /*0080*/ 	.word	0x00000650


	//   ....[1]....
        /*0084*/ 	.word	0x000006a0


	//----- nvinfo : EIATTR_CRS_STACK_SIZE
	.align		4
.L_27:
        /*0088*/ 	.byte	0x04, 0x1e
        /*008a*/ 	.short	(.L_29 - .L_28)
.L_28:
        /*008c*/ 	.word	0x00000000


	//----- nvinfo : EIATTR_CBANK_PARAM_SIZE
	.align		4
.L_29:
        /*0090*/ 	.byte	0x03, 0x19
        /*0092*/ 	.short	0x0028


	//----- nvinfo : EIATTR_PARAM_CBANK
	.align		4
        /*0094*/ 	.byte	0x04, 0x0a
        /*0096*/ 	.short	(.L_31 - .L_30)
	.align		4
.L_30:
        /*0098*/ 	.word	index@(.nv.constant0._Z13mysgemm_tilediiiPKfS0_Pf)
        /*009c*/ 	.short	0x0380
        /*009e*/ 	.short	0x0028


	//----- nvinfo : EIATTR_SW_WAR
	.align		4
.L_31:
        /*00a0*/ 	.byte	0x04, 0x36
        /*00a2*/ 	.short	(.L_33 - .L_32)
.L_32:
        /*00a4*/ 	.word	0x00000008
.L_33:


//--------------------- .nv.info._Z7mysgemmiiiPKfS0_Pf --------------------------
	.section	.nv.info._Z7mysgemmiiiPKfS0_Pf,"",@"SHT_CUDA_INFO"
	.sectionflags	@""
	.align	4


	//----- nvinfo : EIATTR_CUDA_API_VERSION
	.align		4
        /*0000*/ 	.byte	0x04, 0x37
        /*0002*/ 	.short	(.L_35 - .L_34)
.L_34:
        /*0004*/ 	.word	0x00000082


	//----- nvinfo : EIATTR_KPARAM_INFO
	.align		4
.L_35:
        /*0008*/ 	.byte	0x04, 0x17
        /*000a*/ 	.short	(.L_37 - .L_36)
.L_36:
        /*000c*/ 	.word	0x00000000
        /*0010*/ 	.short	0x0005
        /*0012*/ 	.short	0x0020
        /*0014*/ 	.byte	0x00, 0xf5, 0x21, 0x00


	//----- nvinfo : EIATTR_KPARAM_INFO
	.align		4
.L_37:
        /*0018*/ 	.byte	0x04, 0x17
        /*001a*/ 	.short	(.L_39 - .L_38)
.L_38:
        /*001c*/ 	.word	0x00000000
        /*0020*/ 	.short	0x0004
        /*0022*/ 	.short	0x0018
        /*0024*/ 	.byte	0x00, 0xf5, 0x21, 0x00


	//----- nvinfo : EIATTR_KPARAM_INFO
	.align		4
.L_39:
        /*0028*/ 	.byte	0x04, 0x17
        /*002a*/ 	.short	(.L_41 - .L_40)
.L_40:
        /*002c*/ 	.word	0x00000000
        /*0030*/ 	.short	0x0003
        /*0032*/ 	.short	0x0010
        /*0034*/ 	.byte	0x00, 0xf5, 0x21, 0x00


	//----- nvinfo : EIATTR_KPARAM_INFO
	.align		4
.L_41:
        /*0038*/ 	.byte	0x04, 0x17
        /*003a*/ 	.short	(.L_43 - .L_42)
.L_42:
        /*003c*/ 	.word	0x00000000
        /*0040*/ 	.short	0x0002
        /*0042*/ 	.short	0x0008
        /*0044*/ 	.byte	0x00, 0xf0, 0x11, 0x00


	//----- nvinfo : EIATTR_KPARAM_INFO
	.align		4
.L_43:
        /*0048*/ 	.byte	0x04, 0x17
        /*004a*/ 	.short	(.L_45 - .L_44)
.L_44:
        /*004c*/ 	.word	0x00000000
        /*0050*/ 	.short	0x0001
        /*0052*/ 	.short	0x0004
        /*0054*/ 	.byte	0x00, 0xf0, 0x11, 0x00


	//----- nvinfo : EIATTR_KPARAM_INFO
	.align		4
.L_45:
        /*0058*/ 	.byte	0x04, 0x17
        /*005a*/ 	.short	(.L_47 - .L_46)
.L_46:
        /*005c*/ 	.word	0x00000000
        /*0060*/ 	.short	0x0000
        /*0062*/ 	.short	0x0000
        /*0064*/ 	.byte	0x00, 0xf0, 0x11, 0x00


	//----- nvinfo : EIATTR_SPARSE_MMA_MASK
	.align		4
.L_47:
        /*0068*/ 	.byte	0x03, 0x50
        /*006a*/ 	.short	0x0000


	//----- nvinfo : EIATTR_MAXREG_COUNT
	.align		4
        /*006c*/ 	.byte	0x03, 0x1b
        /*006e*/ 	.short	0x00ff


	//----- nvinfo : EIATTR_MERCURY_ISA_VERSION
	.align		4
        /*0070*/ 	.byte	0x03, 0x5f
        /*0072*/ 	.short	0x0101


	//----- nvinfo : EIATTR_VRC_CTA_INIT_COUNT
	.align		4
        /*0074*/ 	.byte	0x02, 0x4a
	.zero		1
	.zero		1


	//----- nvinfo : EIATTR_EXIT_INSTR_OFFSETS
	.align		4
        /*0078*/ 	.byte	0x04, 0x1c
        /*007a*/ 	.short	(.L_49 - .L_48)


	//   ....[0]....
.L_48:
        /*007c*/ 	.word	0x000000c0


	//   ....[1]....
        /*0080*/ 	.word	0x000008e0


	//----- nvinfo : EIATTR_CBANK_PARAM_SIZE
	.align		4
.L_49:
        /*0084*/ 	.byte	0x03, 0x19
        /*0086*/ 	.short	0x0028


	//----- nvinfo : EIATTR_PARAM_CBANK
	.align		4
        /*0088*/ 	.byte	0x04, 0x0a
        /*008a*/ 	.short	(.L_51 - .L_50)
	.align		4
.L_50:
        /*008c*/ 	.word	index@(.nv.constant0._Z7mysgemmiiiPKfS0_Pf)
        /*0090*/ 	.short	0x0380
        /*0092*/ 	.short	0x0028


	//----- nvinfo : EIATTR_SW_WAR
	.align		4
.L_51:
        /*0094*/ 	.byte	0x04, 0x36
        /*0096*/ 	.short	(.L_53 - .L_52)
.L_52:
        /*0098*/ 	.word	0x00000008
.L_53:


//--------------------- .nv.callgraph             --------------------------
	.section	.nv.callgraph,"",@"SHT_CUDA_CALLGRAPH"
	.align	4
	.sectionentsize	8
	.align		4
        /*0000*/ 	.word	0x00000000
	.align		4
        /*0004*/ 	.word	0xffffffff
	.align		4
        /*0008*/ 	.word	0x00000000
	.align		4
        /*000c*/ 	.word	0xfffffffe
	.align		4
        /*0010*/ 	.word	0x00000000
	.align		4
        /*0014*/ 	.word	0xfffffffd
	.align		4
        /*0018*/ 	.word	0x00000000
	.align		4
        /*001c*/ 	.word	0xfffffffc


//--------------------- .text._Z13mysgemm_tilediiiPKfS0_Pf --------------------------
	.section	.text._Z13mysgemm_tilediiiPKfS0_Pf,"ax",@progbits
	.align	128
        .global         _Z13mysgemm_tilediiiPKfS0_Pf
        .type           _Z13mysgemm_tilediiiPKfS0_Pf,@function
        .size           _Z13mysgemm_tilediiiPKfS0_Pf,(.L_x_10 - _Z13mysgemm_tilediiiPKfS0_Pf)
        .other          _Z13mysgemm_tilediiiPKfS0_Pf,@"STO_CUDA_ENTRY STV_DEFAULT"
_Z13mysgemm_tilediiiPKfS0_Pf:
.text._Z13mysgemm_tilediiiPKfS0_Pf:
[----:B------:R-:W-:Y:S01]  /*0000*/  LDC R1, c[0x0][0x37c] ;  /* 0x0000df00ff017b82 */ /* 0x000fe20000000800 */
[----:B------:R-:W0:Y:S01]  /*0010*/  S2R R12, SR_TID.Y ;  /* 0x00000000000c7919 */ /* 0x000e220000002200 */
[----:B------:R-:W1:Y:S06]  /*0020*/  LDCU UR9, c[0x0][0x388] ;  /* 0x00007100ff0977ac */ /* 0x000e6c0008000800 */
[----:B------:R-:W0:Y:S01]  /*0030*/  S2UR UR5, SR_CTAID.Y ;  /* 0x00000000000579c3 */ /* 0x000e220000002600 */
[----:B------:R-:W-:Y:S01]  /*0040*/  HFMA2 R21, -RZ, RZ, 0, 0 ;  /* 0x00000000ff157431 */ /* 0x000fe200000001ff */
[----:B------:R-:W2:Y:S01]  /*0050*/  S2R R13, SR_TID.X ;  /* 0x00000000000d7919 */ /* 0x000ea20000002100 */
[----:B------:R-:W3:Y:S05]  /*0060*/  LDCU.64 UR10, c[0x0][0x358] ;  /* 0x00006b00ff0a77ac */ /* 0x000eea0008000a00 */
[----:B------:R-:W0:Y:S08]  /*0070*/  LDC R3, c[0x0][0x364] ;  /* 0x0000d900ff037b82 */ /* 0x000e300000000800 */
[----:B------:R-:W2:Y:S01]  /*0080*/  S2UR UR4, SR_CTAID.X ;  /* 0x00000000000479c3 */ /* 0x000ea20000002500 */
[----:B-1----:R-:W-:-:S07]  /*0090*/  UISETP.GE.AND UP0, UPT, UR9, -0xe, UPT ;  /* 0xfffffff20900788c */ /* 0x002fce000bf06270 */
[----:B------:R-:W2:Y:S01]  /*00a0*/  LDC R2, c[0x0][0x360] ;  /* 0x0000d800ff027b82 */ /* 0x000ea20000000800 */
[----:B0-----:R-:W-:Y:S02]  /*00b0*/  IMAD R0, R3, UR5, R12 ;  /* 0x0000000503007c24 */ /* 0x001fe4000f8e020c */
[----:B--2---:R-:W-:Y:S01]  /*00c0*/  IMAD R3, R2, UR4, R13 ;  /* 0x0000000402037c24 */ /* 0x004fe2000f8e020d */
[----:B---3--:R-:W-:Y:S06]  /*00d0*/  BRA.U !UP0, `(.L_x_0) ;  /* 0x0000000508507547 */ /* 0x008fec000b800000 */
[----:B------:R-:W0:Y:S01]  /*00e0*/  S2UR UR7, SR_CgaCtaId ;  /* 0x00000000000779c3 */ /* 0x000e220000008800 */
[----:B------:R-:W1:Y:S01]  /*00f0*/  LDCU.64 UR12, c[0x0][0x380] ;  /* 0x00007000ff0c77ac */ /* 0x000e620008000a00 */
[----:B------:R-:W-:Y:S01]  /*0100*/  MOV R21, RZ ;  /* 0x000000ff00157202 */ /* 0x000fe20000000f00 */
[----:B------:R-:W-:Y:S01]  /*0110*/  IMAD R16, R0, UR9, R13 ;  /* 0x0000000900107c24 */ /* 0x000fe2000f8e020d */
[----:B------:R-:W-:Y:S01]  /*0120*/  UMOV UR6, 0x400 ;  /* 0x0000040000067882 */ /* 0x000fe20000000000 */
[----:B------:R-:W-:-:S03]  /*0130*/  UIADD3 UR4, UPT, UPT, UR9, -0x1, URZ ;  /* 0xffffffff09047890 */ /* 0x000fc6000fffe0ff */
[----:B------:R-:W2:Y:S01]  /*0140*/  LDC R2, c[0x0][0x384] ;  /* 0x0000e100ff027b82 */ /* 0x000ea20000000800 */
[----:B------:R-:W3:Y:S01]  /*0150*/  LDCU UR14, c[0x0][0x388] ;  /* 0x00007100ff0e77ac */ /* 0x000ee20008000800 */
[----:B------:R-:W-:Y:S01]  /*0160*/  USHF.R.S32.HI UR5, URZ, 0x1f, UR4 ;  /* 0x0000001fff057899 */ /* 0x000fe20008011404 */
[----:B------:R-:W4:Y:S03]  /*0170*/  LDCU UR15, c[0x0][0x380] ;  /* 0x00007000ff0f77ac */ /* 0x000f260008000800 */
[----:B------:R-:W-:Y:S01]  /*0180*/  ULEA.HI UR5, UR5, UR4, URZ, 0x4 ;  /* 0x0000000405057291 */ /* 0x000fe2000f8f20ff */
[----:B-1----:R-:W-:Y:S01]  /*0190*/  ISETP.GE.AND P0, PT, R3, UR13, PT ;  /* 0x0000000d03007c0c */ /* 0x002fe2000bf06270 */
[----:B------:R-:W-:Y:S02]  /*01a0*/  IMAD R15, R12, UR13, R3 ;  /* 0x0000000d0c0f7c24 */ /* 0x000fe4000f8e0203 */
[----:B------:R-:W-:Y:S01]  /*01b0*/  USHF.R.S32.HI UR5, URZ, 0x4, UR5 ;  /* 0x00000004ff057899 */ /* 0x000fe20008011405 */
[----:B------:R-:W-:Y:S01]  /*01c0*/  ISETP.LT.AND P0, PT, R0, UR12, !P0 ;  /* 0x0000000c00007c0c */ /* 0x000fe2000c701270 */
[----:B0-----:R-:W-:-:S02]  /*01d0*/  ULEA UR8, UR7, UR6, 0x18 ;  /* 0x0000000607087291 */ /* 0x001fc4000f8ec0ff */
[----:B------:R-:W-:Y:S02]  /*01e0*/  UIADD3 UR6, UPT, UPT, UR6, 0x400, URZ ;  /* 0x0000040006067890 */ /* 0x000fe4000fffe0ff */
[----:B------:R-:W-:Y:S02]  /*01f0*/  UIADD3 UR5, UPT, UPT, -UR5, URZ, URZ ;  /* 0x000000ff05057290 */ /* 0x000fe4000fffe1ff */
[----:B------:R-:W-:Y:S01]  /*0200*/  ULEA UR6, UR7, UR6, 0x18 ;  /* 0x0000000607067291 */ /* 0x000fe2000f8ec0ff */
[----:B------:R-:W-:-:S04]  /*0210*/  LEA R14, R12, UR8, 0x6 ;  /* 0x000000080c0e7c11 */ /* 0x000fc8000f8e30ff */
[C---:B------:R-:W-:Y:S02]  /*0220*/  LEA R18, R13.reuse, R14, 0x2 ;  /* 0x0000000e0d127211 */ /* 0x040fe400078e10ff */
[----:B------:R-:W-:-:S04]  /*0230*/  LEA R17, R13, UR6, 0x2 ;  /* 0x000000060d117c11 */ /* 0x000fc8000f8e10ff */
[----:B---34-:R-:W-:-:S07]  /*0240*/  LEA R19, R12, R17, 0x6 ;  /* 0x000000110c137211 */ /* 0x018fce00078e30ff */
.L_x_3:
[----:B------:R-:W-:Y:S02]  /*0250*/  ISETP.GE.AND P2, PT, R13, UR14, PT ;  /* 0x0000000e0d007c0c */ /* 0x000fe4000bf46270 */
[----:B0-----:R-:W-:Y:S02]  /*0260*/  CS2R R8, SRZ ;  /* 0x0000000000087805 */ /* 0x001fe4000001ff00 */
[----:B------:R-:W-:Y:S02]  /*0270*/  ISETP.GE.AND P1, PT, R12, UR14, PT ;  /* 0x0000000e0c007c0c */ /* 0x000fe4000bf26270 */
[----:B------:R-:W-:Y:S02]  /*0280*/  ISETP.GE.OR P2, PT, R0, UR15, P2 ;  /* 0x0000000f00007c0c */ /* 0x000fe40009746670 */
[----:B--2---:R-:W-:-:S11]  /*0290*/  ISETP.GE.OR P1, PT, R3, R2, P1 ;  /* 0x000000020300720c */ /* 0x004fd60000f26670 */
[----:B------:R-:W0:Y:S08]  /*02a0*/  @!P2 LDC.64 R6, c[0x0][0x390] ;  /* 0x0000e400ff06ab82 */ /* 0x000e300000000a00 */
[----:B------:R-:W1:Y:S01]  /*02b0*/  @!P1 LDC.64 R4, c[0x0][0x398] ;  /* 0x0000e600ff049b82 */ /* 0x000e620000000a00 */
[----:B0-----:R-:W-:-:S05]  /*02c0*/  @!P2 IMAD.WIDE R6, R16, 0x4, R6 ;  /* 0x000000041006a825 */ /* 0x001fca00078e0206 */
[----:B------:R-:W2:Y:S01]  /*02d0*/  @!P2 LDG.E R9, desc[UR10][R6.64] ;  /* 0x0000000a0609a981 */ /* 0x000ea2000c1e1900 */
[----:B-1----:R-:W-:-:S05]  /*02e0*/  @!P1 IMAD.WIDE R4, R15, 0x4, R4 ;  /* 0x000000040f049825 */ /* 0x002fca00078e0204 */
[----:B------:R-:W3:Y:S01]  /*02f0*/  @!P1 LDG.E R8, desc[UR10][R4.64] ;  /* 0x0000000a04089981 */ /* 0x000ee2000c1e1900 */
[----:B------:R-:W-:Y:S03]  /*0300*/  BSSY.RECONVERGENT B0, `(.L_x_1) ;  /* 0x0000029000007945 */ /* 0x000fe60003800200 */
[----:B--2---:R0:W-:Y:S04]  /*0310*/  STS [R18], R9 ;  /* 0x0000000912007388 */ /* 0x0041e80000000800 */
[----:B---3--:R0:W-:Y:S01]  /*0320*/  STS [R19], R8 ;  /* 0x0000000813007388 */ /* 0x0081e20000000800 */
[----:B------:R-:W-:Y:S06]  /*0330*/  BAR.SYNC.DEFER_BLOCKING 0x0 ;  /* 0x0000000000007b1d */ /* 0x000fec0000010000 */
[----:B------:R-:W-:Y:S05]  /*0340*/  @!P0 BRA `(.L_x_2) ;  /* 0x0000000000908947 */ /* 0x000fea0003800000 */
[----:B------:R-:W-:Y:S04]  /*0350*/  LDS R22, [R17] ;  /* 0x0000000011167984 */ /* 0x000fe80000000800 */
[----:B0-----:R-:W0:Y:S04]  /*0360*/  LDS.128 R8, [R14] ;  /* 0x000000000e087984 */ /* 0x001e280000000c00 */
[----:B------:R-:W1:Y:S04]  /*0370*/  LDS R29, [R17+0x40] ;  /* 0x00004000111d7984 */ /* 0x000e680000000800 */
[----:B------:R-:W2:Y:S04]  /*0380*/  LDS R27, [R17+0x80] ;  /* 0x00008000111b7984 */ /* 0x000ea80000000800 */
[----:B------:R-:W3:Y:S04]  /*0390*/  LDS R24, [R17+0xc0] ;  /* 0x0000c00011187984 */ /* 0x000ee80000000800 */
[----:B------:R-:W-:Y:S04]  /*03a0*/  LDS R23, [R17+0x100] ;  /* 0x0001000011177984 */ /* 0x000fe80000000800 */
[----:B------:R-:W4:Y:S04]  /*03b0*/  LDS.128 R4, [R14+0x10] ;  /* 0x000010000e047984 */ /* 0x000f280000000c00 */
[----:B------:R-:W5:Y:S04]  /*03c0*/  LDS R20, [R17+0x140] ;  /* 0x0001400011147984 */ /* 0x000f680000000800 */
[----:B------:R-:W5:Y:S01]  /*03d0*/  LDS R25, [R17+0x180] ;  /* 0x0001800011197984 */ /* 0x000f620000000800 */
[----:B0-----:R-:W-:-:S03]  /*03e0*/  FFMA R8, R8, R22, R21 ;  /* 0x0000001608087223 */ /* 0x001fc60000000015 */
[----:B------:R-:W0:Y:S01]  /*03f0*/  LDS R22, [R17+0x1c0] ;  /* 0x0001c00011167984 */ /* 0x000e220000000800 */
[----:B-1----:R-:W-:-:S03]  /*0400*/  FFMA R8, R29, R9, R8 ;  /* 0x000000091d087223 */ /* 0x002fc60000000008 */
[----:B------:R-:W-:Y:S01]  /*0410*/  LDS R21, [R17+0x200] ;  /* 0x0002000011157984 */ /* 0x000fe20000000800 */
[----:B--2---:R-:W-:-:S04]  /*0420*/  FFMA R27, R27, R10, R8 ;  /* 0x0000000a1b1b7223 */ /* 0x004fc80000000008 */
[----:B---3--:R-:W-:Y:S02]  /*0430*/  FFMA R27, R24, R11, R27 ;  /* 0x0000000b181b7223 */ /* 0x008fe4000000001b */
[----:B------:R-:W1:Y:S04]  /*0440*/  LDS.128 R8, [R14+0x20] ;  /* 0x000020000e087984 */ /* 0x000e680000000c00 */
[----:B------:R-:W2:Y:S01]  /*0450*/  LDS R24, [R17+0x240] ;  /* 0x0002400011187984 */ /* 0x000ea20000000800 */
[----:B----4-:R-:W-:-:S04]  /*0460*/  FFMA R23, R4, R23, R27 ;  /* 0x0000001704177223 */ /* 0x010fc8000000001b */
[----:B-----5:R-:W-:Y:S02]  /*0470*/  FFMA R20, R20, R5, R23 ;  /* 0x0000000514147223 */ /* 0x020fe40000000017 */
[----:B------:R-:W3:Y:S02]  /*0480*/  LDS R23, [R17+0x280] ;  /* 0x0002800011177984 */ /* 0x000ee40000000800 */
[----:B------:R-:W-:Y:S02]  /*0490*/  FFMA R25, R25, R6, R20 ;  /* 0x0000000619197223 */ /* 0x000fe40000000014 */
[----:B------:R-:W4:Y:S02]  /*04a0*/  LDS R20, [R17+0x2c0] ;  /* 0x0002c00011147984 */ /* 0x000f240000000800 */
[----:B0-----:R-:W-:Y:S02]  /*04b0*/  FFMA R27, R22, R7, R25 ;  /* 0x00000007161b7223 */ /* 0x001fe40000000019 */
[----:B------:R-:W-:Y:S04]  /*04c0*/  LDS R25, [R17+0x300] ;  /* 0x0003000011197984 */ /* 0x000fe80000000800 */
[----:B------:R-:W0:Y:S04]  /*04d0*/  LDS.128 R4, [R14+0x30] ;  /* 0x000030000e047984 */ /* 0x000e280000000c00 */
[----:B------:R-:W5:Y:S01]  /*04e0*/  LDS R22, [R17+0x340] ;  /* 0x0003400011167984 */ /* 0x000f620000000800 */
[----:B-1----:R-:W-:-:S03]  /*04f0*/  FFMA R27, R8, R21, R27 ;  /* 0x00000015081b7223 */ /* 0x002fc6000000001b */
[----:B------:R-:W1:Y:S01]  /*0500*/  LDS R21, [R17+0x380] ;  /* 0x0003800011157984 */ /* 0x000e620000000800 */
[----:B--2---:R-:W-:-:S03]  /*0510*/  FFMA R24, R24, R9, R27 ;  /* 0x0000000918187223 */ /* 0x004fc6000000001b */
[----:B------:R-:W2:Y:S01]  /*0520*/  LDS R8, [R17+0x3c0] ;  /* 0x0003c00011087984 */ /* 0x000ea20000000800 */
[----:B---3--:R-:W-:-:S04]  /*0530*/  FFMA R23, R23, R10, R24 ;  /* 0x0000000a17177223 */ /* 0x008fc80000000018 */
[----:B----4-:R-:W-:-:S04]  /*0540*/  FFMA R11, R20, R11, R23 ;  /* 0x0000000b140b7223 */ /* 0x010fc80000000017 */
[----:B0-----:R-:W-:-:S04]  /*0550*/  FFMA R11, R4, R25, R11 ;  /* 0x00000019040b7223 */ /* 0x001fc8000000000b */
[----:B-----5:R-:W-:-:S04]  /*0560*/  FFMA R22, R22, R5, R11 ;  /* 0x0000000516167223 */ /* 0x020fc8000000000b */
[----:B-1----:R-:W-:-:S04]  /*0570*/  FFMA R21, R21, R6, R22 ;  /* 0x0000000615157223 */ /* 0x002fc80000000016 */
[----:B--2---:R-:W-:-:S07]  /*0580*/  FFMA R21, R8, R7, R21 ;  /* 0x0000000708157223 */ /* 0x004fce0000000015 */
.L_x_2:
[----:B------:R-:W-:Y:S05]  /*0590*/  BSYNC.RECONVERGENT B0 ;  /* 0x0000000000007941 */ /* 0x000fea0003800200 */
.L_x_1:
[----:B------:R-:W-:Y:S01]  /*05a0*/  BAR.SYNC.DEFER_BLOCKING 0x0 ;  /* 0x0000000000007b1d */ /* 0x000fe20000010000 */
[----:B------:R-:W-:Y:S01]  /*05b0*/  UIADD3 UR5, UPT, UPT, UR5, 0x1, URZ ;  /* 0x0000000105057890 */ /* 0x000fe2000fffe0ff */
[----:B------:R-:W-:Y:S02]  /*05c0*/  IADD3 R12, PT, PT, R12, 0x10, RZ ;  /* 0x000000100c0c7810 */ /* 0x000fe40007ffe0ff */
[----:B------:R-:W-:Y:S01]  /*05d0*/  IADD3 R13, PT, PT, R13, 0x10, RZ ;  /* 0x000000100d0d7810 */ /* 0x000fe20007ffe0ff */
[----:B------:R-:W-:Y:S01]  /*05e0*/  UISETP.NE.AND UP0, UPT, UR5, 0x1, UPT ;  /* 0x000000010500788c */ /* 0x000fe2000bf05270 */
[----:B------:R-:W-:Y:S02]  /*05f0*/  IADD3 R16, PT, PT, R16, 0x10, RZ ;  /* 0x0000001010107810 */ /* 0x000fe40007ffe0ff */
[----:B------:R-:W-:-:S06]  /*0600*/  LEA R15, R2, R15, 0x4 ;  /* 0x0000000f020f7211 */ /* 0x000fcc00078e20ff */
[----:B------:R-:W-:Y:S05]  /*0610*/  BRA.U UP0, `(.L_x_3) ;  /* 0xfffffffd000c7547 */ /* 0x000fea000b83ffff */
.L_x_0:
[----:B------:R-:W1:Y:S02]  /*0620*/  LDCU.64 UR6, c[0x0][0x380] ;  /* 0x00007000ff0677ac */ /* 0x000e640008000a00 */
[----:B-1----:R-:W-:-:S04]  /*0630*/  ISETP.GE.AND P0, PT, R3, UR7, PT ;  /* 0x0000000703007c0c */ /* 0x002fc8000bf06270 */
[----:B------:R-:W-:-:S13]  /*0640*/  ISETP.GE.OR P0, PT, R0, UR6, P0 ;  /* 0x0000000600007c0c */ /* 0x000fda0008706670 */
[----:B------:R-:W-:Y:S05]  /*0650*/  @P0 EXIT ;  /* 0x000000000000094d */ /* 0x000fea0003800000 */
[----:B------:R-:W1:Y:S01]  /*0660*/  LDC.64 R4, c[0x0][0x3a0] ;  /* 0x0000e800ff047b82 */ /* 0x000e620000000a00 */
[----:B------:R-:W-:-:S04]  /*0670*/  IMAD R3, R0, UR7, R3 ;  /* 0x0000000700037c24 */ /* 0x000fc8000f8e0203 */
[----:B-1----:R-:W-:-:S05]  /*0680*/  IMAD.WIDE R2, R3, 0x4, R4 ;  /* 0x0000000403027825 */ /* 0x002fca00078e0204 */
[----:B------:R-:W-:Y:S01]  /*0690*/  STG.E desc[UR10][R2.64], R21 ;  /* 0x0000001502007986 */ /* 0x000fe2000c10190a */
[----:B------:R-:W-:Y:S05]  /*06a0*/  EXIT ;  /* 0x000000000000794d */ /* 0x000fea0003800000 */
.L_x_4:
[----:B------:R-:W-:-:S00]  /*06b0*/  BRA `(.L_x_4) ;  /* 0xfffffffc00fc7947 */ /* 0x000fc0000383ffff */
[----:B------:R-:W-:-:S00]  /*06c0*/  NOP ;  /* 0x0000000000007918 */ /* 0x000fc00000000000 */
        /* <DEDUP_REMOVED lines=11> */
.L_x_10:


//--------------------- .text._Z7mysgemmiiiPKfS0_Pf --------------------------
	.section	.text._Z7mysgemmiiiPKfS0_Pf,"ax",@progbits
	.align	128
        .global         _Z7mysgemmiiiPKfS0_Pf
        .type           _Z7mysgemmiiiPKfS0_Pf,@function
        .size           _Z7mysgemmiiiPKfS0_Pf,(.L_x_11 - _Z7mysgemmiiiPKfS0_Pf)
        .other          _Z7mysgemmiiiPKfS0_Pf,@"STO_CUDA_ENTRY STV_DEFAULT"
_Z7mysgemmiiiPKfS0_Pf:
.text._Z7mysgemmiiiPKfS0_Pf:
[----:B------:R-:W-:Y:S01]  /*0000*/  LDC R1, c[0x0][0x37c] ;  /* 0x0000df00ff017b82 */ /* 0x000fe20000000800 */
[----:B------:R-:W0:Y:S07]  /*0010*/  S2R R5, SR_TID.X ;  /* 0x0000000000057919 */ /* 0x000e2e0000002100 */
[----:B------:R-:W1:Y:S01]  /*0020*/  LDC R19, c[0x0][0x364] ;  /* 0x0000d900ff137b82 */ /* 0x000e620000000800 */
[----:B------:R-:W1:Y:S07]  /*0030*/  S2R R4, SR_TID.Y ;  /* 0x0000000000047919 */ /* 0x000e6e0000002200 */
[----:B------:R-:W0:Y:S08]  /*0040*/  S2UR UR5, SR_CTAID.X ;  /* 0x00000000000579c3 */ /* 0x000e300000002500 */
[----:B------:R-:W0:Y:S08]  /*0050*/  LDC R0, c[0x0][0x360] ;  /* 0x0000d800ff007b82 */ /* 0x000e300000000800 */
[----:B------:R-:W1:Y:S08]  /*0060*/  S2UR UR4, SR_CTAID.Y ;  /* 0x00000000000479c3 */ /* 0x000e700000002600 */
[----:B------:R-:W2:Y:S01]  /*0070*/  LDC.64 R2, c[0x0][0x380] ;  /* 0x0000e000ff027b82 */ /* 0x000ea20000000a00 */
[----:B0-----:R-:W-:-:S02]  /*0080*/  IMAD R0, R0, UR5, R5 ;  /* 0x0000000500007c24 */ /* 0x001fc4000f8e0205 */
[----:B-1----:R-:W-:-:S03]  /*0090*/  IMAD R19, R19, UR4, R4 ;  /* 0x0000000413137c24 */ /* 0x002fc6000f8e0204 */
[----:B--2---:R-:W-:-:S04]  /*00a0*/  ISETP.GE.AND P0, PT, R0, R3, PT ;  /* 0x000000030000720c */ /* 0x004fc80003f06270 */
[----:B------:R-:W-:-:S13]  /*00b0*/  ISETP.GE.OR P0, PT, R19, R2, P0 ;  /* 0x000000021300720c */ /* 0x000fda0000706670 */
[----:B------:R-:W-:Y:S05]  /*00c0*/  @P0 EXIT ;  /* 0x000000000000094d */ /* 0x000fea0003800000 */
[----:B------:R-:W0:Y:S01]  /*00d0*/  LDC R2, c[0x0][0x388] ;  /* 0x0000e200ff027b82 */ /* 0x000e220000000800 */
[----:B------:R-:W1:Y:S01]  /*00e0*/  LDCU.64 UR4, c[0x0][0x358] ;  /* 0x00006b00ff0477ac */ /* 0x000e620008000a00 */
[----:B------:R-:W-:Y:S01]  /*00f0*/  HFMA2 R24, -RZ, RZ, 0, 0 ;  /* 0x00000000ff187431 */ /* 0x000fe200000001ff */
[----:B0-----:R-:W-:-:S13]  /*0100*/  ISETP.GE.AND P0, PT, R2, 0x1, PT ;  /* 0x000000010200780c */ /* 0x001fda0003f06270 */
[----:B-1----:R-:W-:Y:S05]  /*0110*/  @!P0 BRA `(.L_x_5) ;  /* 0x0000000400e08947 */ /* 0x002fea0003800000 */
[C---:B------:R-:W-:Y:S01]  /*0120*/  ISETP.GE.U32.AND P1, PT, R2.reuse, 0x8, PT ;  /* 0x000000080200780c */ /* 0x040fe20003f26070 */
[----:B------:R-:W-:Y:S01]  /*0130*/  IMAD R20, R19, R2, RZ ;  /* 0x0000000213147224 */ /* 0x000fe200078e02ff */
[----:B------:R-:W-:Y:S02]  /*0140*/  LOP3.LUT R27, R2, 0x7, RZ, 0xc0, !PT ;  /* 0x00000007021b7812 */ /* 0x000fe400078ec0ff */
[----:B------:R-:W-:Y:S02]  /*0150*/  MOV R24, RZ ;  /* 0x000000ff00187202 */ /* 0x000fe40000000f00 */
[----:B------:R-:W-:Y:S02]  /*0160*/  ISETP.NE.AND P0, PT, R27, RZ, PT ;  /* 0x000000ff1b00720c */ /* 0x000fe40003f05270 */
[----:B------:R-:W-:-:S05]  /*0170*/  MOV R21, RZ ;  /* 0x000000ff00157202 */ /* 0x000fca0000000f00 */
[----:B------:R-:W-:Y:S06]  /*0180*/  @!P1 BRA `(.L_x_6) ;  /* 0x0000000000c49947 */ /* 0x000fec0003800000 */
[----:B------:R-:W0:Y:S01]  /*0190*/  LDC.64 R4, c[0x0][0x390] ;  /* 0x0000e400ff047b82 */ /* 0x000e220000000a00 */
[----:B------:R-:W-:Y:S02]  /*01a0*/  LOP3.LUT R21, R2, 0x7ffffff8, RZ, 0xc0, !PT ;  /* 0x7ffffff802157812 */ /* 0x000fe400078ec0ff */
[----:B------:R-:W-:Y:S02]  /*01b0*/  MOV R24, RZ ;  /* 0x000000ff00187202 */ /* 0x000fe40000000f00 */
[----:B------:R-:W-:Y:S02]  /*01c0*/  MOV R18, R0 ;  /* 0x0000000000127202 */ /* 0x000fe40000000f00 */
[----:B------:R-:W-:Y:S01]  /*01d0*/  IADD3 R22, PT, PT, -R21, RZ, RZ ;  /* 0x000000ff15167210 */ /* 0x000fe20007ffe1ff */
[----:B0-----:R-:W-:-:S03]  /*01e0*/  IMAD.WIDE.U32 R4, R20, 0x4, R4 ;  /* 0x0000000414047825 */ /* 0x001fc600078e0004 */
[----:B------:R-:W-:-:S04]  /*01f0*/  IADD3 R6, P1, PT, R4, 0x10, RZ ;  /* 0x0000001004067810 */ /* 0x000fc80007f3e0ff */
[----:B------:R-:W-:-:S09]  /*0200*/  IADD3.X R7, PT, PT, RZ, R5, RZ, P1, !PT ;  /* 0x00000005ff077210 */ /* 0x000fd20000ffe4ff */
.L_x_7:
[----:B------:R-:W0:Y:S01]  /*0210*/  LDC.64 R16, c[0x0][0x398] ;  /* 0x0000e600ff107b82 */ /* 0x000e220000000a00 */
[----:B------:R-:W-:Y:S02]  /*0220*/  MOV R4, R6 ;  /* 0x0000000600047202 */ /* 0x000fe40000000f00 */
[----:B------:R-:W-:-:S05]  /*0230*/  MOV R5, R7 ;  /* 0x0000000700057202 */ /* 0x000fca0000000f00 */
[----:B------:R-:W2:Y:S04]  /*0240*/  LDG.E R25, desc[UR4][R4.64+-0x10] ;  /* 0xfffff00404197981 */ /* 0x000ea8000c1e1900 */
[----:B------:R-:W3:Y:S04]  /*0250*/  LDG.E R23, desc[UR4][R4.64+-0xc] ;  /* 0xfffff40404177981 */ /* 0x000ee8000c1e1900 */
[----:B------:R-:W4:Y:S04]  /*0260*/  LDG.E R29, desc[UR4][R4.64+-0x8] ;  /* 0xfffff804041d7981 */ /* 0x000f28000c1e1900 */
[----:B------:R-:W5:Y:S01]  /*0270*/  LDG.E R28, desc[UR4][R4.64+-0x4] ;  /* 0xfffffc04041c7981 */ /* 0x000f62000c1e1900 */
[----:B0-----:R-:W-:-:S05]  /*0280*/  IMAD.WIDE R16, R18, 0x4, R16 ;  /* 0x0000000412107825 */ /* 0x001fca00078e0210 */
[----:B------:R0:W2:Y:S01]  /*0290*/  LDG.E R26, desc[UR4][R16.64] ;  /* 0x00000004101a7981 */ /* 0x0000a2000c1e1900 */
[----:B------:R-:W-:-:S04]  /*02a0*/  IMAD.WIDE R14, R3, 0x4, R16 ;  /* 0x00000004030e7825 */ /* 0x000fc800078e0210 */
[C---:B------:R-:W-:Y:S02]  /*02b0*/  IMAD.WIDE R6, R3.reuse, 0x4, R14 ;  /* 0x0000000403067825 */ /* 0x040fe400078e020e */
[----:B------:R-:W3:Y:S02]  /*02c0*/  LDG.E R14, desc[UR4][R14.64] ;  /* 0x000000040e0e7981 */ /* 0x000ee4000c1e1900 */
[C---:B------:R-:W-:Y:S02]  /*02d0*/  IMAD.WIDE R10, R3.reuse, 0x4, R6 ;  /* 0x00000004030a7825 */ /* 0x040fe400078e0206 */
[----:B------:R-:W4:Y:S02]  /*02e0*/  LDG.E R6, desc[UR4][R6.64] ;  /* 0x0000000406067981 */ /* 0x000f24000c1e1900 */
[C---:B------:R-:W-:Y:S02]  /*02f0*/  IMAD.WIDE R8, R3.reuse, 0x4, R10 ;  /* 0x0000000403087825 */ /* 0x040fe400078e020a */
[----:B------:R-:W5:Y:S02]  /*0300*/  LDG.E R10, desc[UR4][R10.64] ;  /* 0x000000040a0a7981 */ /* 0x000f64000c1e1900 */
[----:B------:R-:W-:-:S02]  /*0310*/  IMAD.WIDE R12, R3, 0x4, R8 ;  /* 0x00000004030c7825 */ /* 0x000fc400078e0208 */
[----:B------:R-:W5:Y:S04]  /*0320*/  LDG.E R7, desc[UR4][R4.64] ;  /* 0x0000000404077981 */ /* 0x000f68000c1e1900 */
[----:B------:R-:W5:Y:S01]  /*0330*/  LDG.E R8, desc[UR4][R8.64] ;  /* 0x0000000408087981 */ /* 0x000f62000c1e1900 */
[----:B0-----:R-:W-:-:S03]  /*0340*/  IMAD.WIDE R16, R3, 0x4, R12 ;  /* 0x0000000403107825 */ /* 0x001fc600078e020c */
[----:B------:R-:W5:Y:S04]  /*0350*/  LDG.E R12, desc[UR4][R12.64] ;  /* 0x000000040c0c7981 */ /* 0x000f68000c1e1900 */
[----:B------:R-:W5:Y:S04]  /*0360*/  LDG.E R15, desc[UR4][R16.64] ;  /* 0x00000004100f7981 */ /* 0x000f68000c1e1900 */
[----:B------:R-:W5:Y:S04]  /*0370*/  LDG.E R9, desc[UR4][R4.64+0x4] ;  /* 0x0000040404097981 */ /* 0x000f68000c1e1900 */
[----:B------:R-:W5:Y:S01]  /*0380*/  LDG.E R11, desc[UR4][R4.64+0xc] ;  /* 0x00000c04040b7981 */ /* 0x000f62000c1e1900 */
[----:B--2---:R-:W-:Y:S01]  /*0390*/  FFMA R26, R25, R26, R24 ;  /* 0x0000001a191a7223 */ /* 0x004fe20000000018 */
[----:B------:R-:W-:-:S02]  /*03a0*/  IMAD.WIDE R24, R3, 0x4, R16 ;  /* 0x0000000403187825 */ /* 0x000fc400078e0210 */
[----:B------:R-:W2:Y:S04]  /*03b0*/  LDG.E R16, desc[UR4][R4.64+0x8] ;  /* 0x0000080404107981 */ /* 0x000ea8000c1e1900 */
[----:B------:R-:W2:Y:S01]  /*03c0*/  LDG.E R24, desc[UR4][R24.64] ;  /* 0x0000000418187981 */ /* 0x000ea2000c1e1900 */
[----:B---3--:R-:W-:Y:S01]  /*03d0*/  FFMA R14, R23, R14, R26 ;  /* 0x0000000e170e7223 */ /* 0x008fe2000000001a */
[----:B------:R-:W-:-:S03]  /*03e0*/  IADD3 R22, PT, PT, R22, 0x8, RZ ;  /* 0x0000000816167810 */ /* 0x000fc60007ffe0ff */
[----:B----4-:R-:W-:Y:S01]  /*03f0*/  FFMA R29, R29, R6, R14 ;  /* 0x000000061d1d7223 */ /* 0x010fe2000000000e */
[----:B------:R-:W-:-:S03]  /*0400*/  ISETP.NE.AND P1, PT, R22, RZ, PT ;  /* 0x000000ff1600720c */ /* 0x000fc60003f25270 */
[----:B-----5:R-:W-:Y:S01]  /*0410*/  FFMA R10, R28, R10, R29 ;  /* 0x0000000a1c0a7223 */ /* 0x020fe2000000001d */
[----:B------:R-:W-:-:S03]  /*0420*/  IADD3 R6, P2, PT, R4, 0x20, RZ ;  /* 0x0000002004067810 */ /* 0x000fc60007f5e0ff */
[----:B------:R-:W-:Y:S01]  /*0430*/  FFMA R8, R7, R8, R10 ;  /* 0x0000000807087223 */ /* 0x000fe2000000000a */
[----:B------:R-:W-:Y:S02]  /*0440*/  IADD3.X R7, PT, PT, RZ, R5, RZ, P2, !PT ;  /* 0x00000005ff077210 */ /* 0x000fe400017fe4ff */
[----:B------:R-:W-:Y:S01]  /*0450*/  LEA R18, R3, R18, 0x3 ;  /* 0x0000001203127211 */ /* 0x000fe200078e18ff */
[----:B------:R-:W-:-:S04]  /*0460*/  FFMA R9, R9, R12, R8 ;  /* 0x0000000c09097223 */ /* 0x000fc80000000008 */
[----:B--2---:R-:W-:-:S04]  /*0470*/  FFMA R16, R16, R15, R9 ;  /* 0x0000000f10107223 */ /* 0x004fc80000000009 */
[----:B------:R-:W-:Y:S01]  /*0480*/  FFMA R24, R11, R24, R16 ;  /* 0x000000180b187223 */ /* 0x000fe20000000010 */
[----:B------:R-:W-:Y:S06]  /*0490*/  @P1 BRA `(.L_x_7) ;  /* 0xfffffffc005c1947 */ /* 0x000fec000383ffff */
.L_x_6:
[----:B------:R-:W-:Y:S05]  /*04a0*/  @!P0 BRA `(.L_x_5) ;  /* 0x0000000000fc8947 */ /* 0x000fea0003800000 */
[----:B------:R-:W-:Y:S02]  /*04b0*/  ISETP.GE.U32.AND P1, PT, R27, 0x4, PT ;  /* 0x000000041b00780c */ /* 0x000fe40003f26070 */
[----:B------:R-:W-:-:S04]  /*04c0*/  LOP3.LUT R16, R2, 0x3, RZ, 0xc0, !PT ;  /* 0x0000000302107812 */ /* 0x000fc800078ec0ff */
[----:B------:R-:W-:-:S07]  /*04d0*/  ISETP.NE.AND P0, PT, R16, RZ, PT ;  /* 0x000000ff1000720c */ /* 0x000fce0003f05270 */
[----:B------:R-:W-:Y:S06]  /*04e0*/  @!P1 BRA `(.L_x_8) ;  /* 0x00000000006c9947 */ /* 0x000fec0003800000 */
[----:B------:R-:W0:Y:S01]  /*04f0*/  LDC.64 R6, c[0x0][0x398] ;  /* 0x0000e600ff067b82 */ /* 0x000e220000000a00 */
[----:B------:R-:W1:Y:S01]  /*0500*/  LDCU.64 UR6, c[0x0][0x390] ;  /* 0x00007200ff0677ac */ /* 0x000e620008000a00 */
[----:B------:R-:W-:Y:S01]  /*0510*/  IMAD R9, R21, R3, R0 ;  /* 0x0000000315097224 */ /* 0x000fe200078e0200 */
[CC--:B------:R-:W-:Y:S02]  /*0520*/  IADD3 R5, PT, PT, R20.reuse, R21.reuse, RZ ;  /* 0x0000001514057210 */ /* 0x0c0fe40007ffe0ff */
[----:B------:R-:W-:-:S03]  /*0530*/  IADD3 R10, P1, PT, R20, R21, RZ ;  /* 0x00000015140a7210 */ /* 0x000fc60007f3e0ff */
[----:B------:R-:W2:Y:S01]  /*0540*/  LDC.64 R14, c[0x0][0x390] ;  /* 0x0000e400ff0e7b82 */ /* 0x000ea20000000a00 */
[----:B0-----:R-:W-:-:S04]  /*0550*/  IMAD.WIDE R6, R9, 0x4, R6 ;  /* 0x0000000409067825 */ /* 0x001fc800078e0206 */
[----:B------:R-:W-:Y:S02]  /*0560*/  IMAD.WIDE R8, R3, 0x4, R6 ;  /* 0x0000000403087825 */ /* 0x000fe400078e0206 */
[----:B------:R-:W3:Y:S02]  /*0570*/  LDG.E R6, desc[UR4][R6.64] ;  /* 0x0000000406067981 */ /* 0x000ee4000c1e1900 */
[----:B--2---:R-:W-:Y:S01]  /*0580*/  IMAD.WIDE.U32 R14, R5, 0x4, R14 ;  /* 0x00000004050e7825 */ /* 0x004fe200078e000e */
[----:B------:R-:W-:Y:S02]  /*0590*/  IADD3.X R5, PT, PT, RZ, RZ, RZ, P1, !PT ;  /* 0x000000ffff057210 */ /* 0x000fe40000ffe4ff */
[----:B-1----:R-:W-:-:S03]  /*05a0*/  LEA R4, P1, R10, UR6, 0x2 ;  /* 0x000000060a047c11 */ /* 0x002fc6000f8210ff */
[----:B------:R-:W3:Y:S01]  /*05b0*/  LDG.E R15, desc[UR4][R14.64] ;  /* 0x000000040e0f7981 */ /* 0x000ee2000c1e1900 */
[----:B------:R-:W-:Y:S01]  /*05c0*/  LEA.HI.X R5, R10, UR7, R5, 0x2, P1 ;  /* 0x000000070a057c11 */ /* 0x000fe200088f1405 */
[C---:B------:R-:W-:Y:S02]  /*05d0*/  IMAD.WIDE R10, R3.reuse, 0x4, R8 ;  /* 0x00000004030a7825 */ /* 0x040fe400078e0208 */
[----:B------:R-:W2:Y:S04]  /*05e0*/  LDG.E R8, desc[UR4][R8.64] ;  /* 0x0000000408087981 */ /* 0x000ea8000c1e1900 */
[----:B------:R-:W2:Y:S01]  /*05f0*/  LDG.E R17, desc[UR4][R4.64+0x4] ;  /* 0x0000040404117981 */ /* 0x000ea2000c1e1900 */
[----:B------:R-:W-:-:S03]  /*0600*/  IMAD.WIDE R12, R3, 0x4, R10 ;  /* 0x00000004030c7825 */ /* 0x000fc600078e020a */
[----:B------:R-:W4:Y:S04]  /*0610*/  LDG.E R22, desc[UR4][R10.64] ;  /* 0x000000040a167981 */ /* 0x000f28000c1e1900 */
[----:B------:R-:W4:Y:S04]  /*0620*/  LDG.E R18, desc[UR4][R4.64+0x8] ;  /* 0x0000080404127981 */ /* 0x000f28000c1e1900 */
[----:B------:R-:W5:Y:S04]  /*0630*/  LDG.E R26, desc[UR4][R4.64+0xc] ;  /* 0x00000c04041a7981 */ /* 0x000f68000c1e1900 */
[----:B------:R-:W5:Y:S01]  /*0640*/  LDG.E R12, desc[UR4][R12.64] ;  /* 0x000000040c0c7981 */ /* 0x000f62000c1e1900 */
[----:B------:R-:W-:Y:S01]  /*0650*/  IADD3 R21, PT, PT, R21, 0x4, RZ ;  /* 0x0000000415157810 */ /* 0x000fe20007ffe0ff */
[----:B---3--:R-:W-:-:S04]  /*0660*/  FFMA R24, R15, R6, R24 ;  /* 0x000000060f187223 */ /* 0x008fc80000000018 */
[----:B--2---:R-:W-:-:S04]  /*0670*/  FFMA R17, R17, R8, R24 ;  /* 0x0000000811117223 */ /* 0x004fc80000000018 */
[----:B----4-:R-:W-:-:S04]  /*0680*/  FFMA R17, R18, R22, R17 ;  /* 0x0000001612117223 */ /* 0x010fc80000000011 */
[----:B-----5:R-:W-:-:S07]  /*0690*/  FFMA R24, R26, R12, R17 ;  /* 0x0000000c1a187223 */ /* 0x020fce0000000011 */
.L_x_8:
[----:B------:R-:W-:Y:S05]  /*06a0*/  @!P0 BRA `(.L_x_5) ;  /* 0x00000000007c8947 */ /* 0x000fea0003800000 */
[----:B------:R-:W-:Y:S01]  /*06b0*/  ISETP.NE.AND P1, PT, R16, 0x1, PT ;  /* 0x000000011000780c */ /* 0x000fe20003f25270 */
[----:B------:R-:W0:Y:S01]  /*06c0*/  LDC.64 R12, c[0x0][0x390] ;  /* 0x0000e400ff0c7b82 */ /* 0x000e220000000a00 */
[----:B------:R-:W-:-:S04]  /*06d0*/  LOP3.LUT R2, R2, 0x1, RZ, 0xc0, !PT ;  /* 0x0000000102027812 */ /* 0x000fc800078ec0ff */
[----:B------:R-:W-:-:S03]  /*06e0*/  ISETP.NE.U32.AND P0, PT, R2, 0x1, PT ;  /* 0x000000010200780c */ /* 0x000fc60003f05070 */
[----:B------:R-:W1:Y:S04]  /*06f0*/  LDC.64 R10, c[0x0][0x398] ;  /* 0x0000e600ff0a7b82 */ /* 0x000e680000000a00 */
[CC--:B------:R-:W-:Y:S02]  /*0700*/  @P1 IADD3 R15, PT, PT, R20.reuse, R21.reuse, RZ ;  /* 0x00000015140f1210 */ /* 0x0c0fe40007ffe0ff */
[----:B------:R-:W-:Y:S02]  /*0710*/  @P1 IADD3 R2, P2, PT, R20, R21, RZ ;  /* 0x0000001514021210 */ /* 0x000fe40007f5e0ff */
[----:B------:R-:W2:Y:S02]  /*0720*/  @P1 LDC.64 R4, c[0x0][0x390] ;  /* 0x0000e400ff041b82 */ /* 0x000ea40000000a00 */
[----:B------:R-:W-:-:S06]  /*0730*/  @P1 IADD3.X R14, PT, PT, RZ, RZ, RZ, P2, !PT ;  /* 0x000000ffff0e1210 */ /* 0x000fcc00017fe4ff */
[----:B------:R-:W3:Y:S01]  /*0740*/  LDC.64 R6, c[0x0][0x390] ;  /* 0x0000e400ff067b82 */ /* 0x000ee20000000a00 */
[----:B0-----:R-:W-:-:S04]  /*0750*/  @P1 IMAD.WIDE.U32 R12, R15, 0x4, R12 ;  /* 0x000000040f0c1825 */ /* 0x001fc800078e000c */
[C---:B------:R-:W-:Y:S01]  /*0760*/  @P1 IMAD R15, R21.reuse, R3, R0 ;  /* 0x00000003150f1224 */ /* 0x040fe200078e0200 */
[----:B------:R-:W-:Y:S01]  /*0770*/  @P1 IADD3 R21, PT, PT, R21, 0x2, RZ ;  /* 0x0000000215151810 */ /* 0x000fe20007ffe0ff */
[----:B------:R-:W4:Y:S01]  /*0780*/  @P1 LDG.E R13, desc[UR4][R12.64] ;  /* 0x000000040c0d1981 */ /* 0x000f22000c1e1900 */
[----:B------:R-:W0:Y:S01]  /*0790*/  LDC.64 R8, c[0x0][0x398] ;  /* 0x0000e600ff087b82 */ /* 0x000e220000000a00 */
[----:B-1----:R-:W-:Y:S01]  /*07a0*/  @P1 IMAD.WIDE R10, R15, 0x4, R10 ;  /* 0x000000040f0a1825 */ /* 0x002fe200078e020a */
[----:B------:R-:W-:Y:S02]  /*07b0*/  @!P0 IADD3 R17, PT, PT, R20, R21, RZ ;  /* 0x0000001514118210 */ /* 0x000fe40007ffe0ff */
[----:B--2---:R-:W-:Y:S01]  /*07c0*/  @P1 LEA R4, P2, R2, R4, 0x2 ;  /* 0x0000000402041211 */ /* 0x004fe200078410ff */
[----:B------:R-:W-:-:S03]  /*07d0*/  @!P0 IMAD R21, R21, R3, R0 ;  /* 0x0000000315158224 */ /* 0x000fc600078e0200 */
[----:B------:R-:W-:Y:S01]  /*07e0*/  @P1 LEA.HI.X R5, R2, R5, R14, 0x2, P2 ;  /* 0x0000000502051211 */ /* 0x000fe200010f140e */
[----:B------:R-:W-:Y:S01]  /*07f0*/  @P1 IMAD.WIDE R14, R3, 0x4, R10 ;  /* 0x00000004030e1825 */ /* 0x000fe200078e020a */
[----:B------:R-:W4:Y:S03]  /*0800*/  @P1 LDG.E R2, desc[UR4][R10.64] ;  /* 0x000000040a021981 */ /* 0x000f26000c1e1900 */
[----:B---3--:R-:W-:Y:S01]  /*0810*/  @!P0 IMAD.WIDE.U32 R6, R17, 0x4, R6 ;  /* 0x0000000411068825 */ /* 0x008fe200078e0006 */
[----:B------:R-:W2:Y:S04]  /*0820*/  @P1 LDG.E R5, desc[UR4][R4.64+0x4] ;  /* 0x0000040404051981 */ /* 0x000ea8000c1e1900 */
[----:B------:R-:W2:Y:S01]  /*0830*/  @P1 LDG.E R14, desc[UR4][R14.64] ;  /* 0x000000040e0e1981 */ /* 0x000ea2000c1e1900 */
[----:B0-----:R-:W-:-:S03]  /*0840*/  @!P0 IMAD.WIDE R8, R21, 0x4, R8 ;  /* 0x0000000415088825 */ /* 0x001fc600078e0208 */
[----:B------:R-:W3:Y:S04]  /*0850*/  @!P0 LDG.E R7, desc[UR4][R6.64] ;  /* 0x0000000406078981 */ /* 0x000ee8000c1e1900 */
[----:B------:R-:W3:Y:S01]  /*0860*/  @!P0 LDG.E R8, desc[UR4][R8.64] ;  /* 0x0000000408088981 */ /* 0x000ee2000c1e1900 */
[----:B----4-:R-:W-:-:S04]  /*0870*/  @P1 FFMA R2, R13, R2, R24 ;  /* 0x000000020d021223 */ /* 0x010fc80000000018 */
[----:B--2---:R-:W-:-:S04]  /*0880*/  @P1 FFMA R24, R5, R14, R2 ;  /* 0x0000000e05181223 */ /* 0x004fc80000000002 */
[----:B---3--:R-:W-:-:S07]  /*0890*/  @!P0 FFMA R24, R7, R8, R24 ;  /* 0x0000000807188223 */ /* 0x008fce0000000018 */
.L_x_5:
[----:B------:R-:W0:Y:S01]  /*08a0*/  LDC.64 R4, c[0x0][0x3a0] ;  /* 0x0000e800ff047b82 */ /* 0x000e220000000a00 */
[----:B------:R-:W-:-:S04]  /*08b0*/  IMAD R3, R19, R3, R0 ;  /* 0x0000000313037224 */ /* 0x000fc800078e0200 */
[----:B0-----:R-:W-:-:S05]  /*08c0*/  IMAD.WIDE R2, R3, 0x4, R4 ;  /* 0x0000000403027825 */ /* 0x001fca00078e0204 */
[----:B------:R-:W-:Y:S01]  /*08d0*/  STG.E desc[UR4][R2.64], R24 ;  /* 0x0000001802007986 */ /* 0x000fe2000c101904 */
[----:B------:R-:W-:Y:S05]  /*08e0*/  EXIT ;  /* 0x000000000000794d */ /* 0x000fea0003800000 */
.L_x_9:
        /* <DEDUP_REMOVED lines=9> */
.L_x_11:


//--------------------- .nv.shared._Z13mysgemm_tilediiiPKfS0_Pf --------------------------
	.section	.nv.shared._Z13mysgemm_tilediiiPKfS0_Pf,"aw",@nobits
	.sectionflags	@""
	.align	4
.nv.shared._Z13mysgemm_tilediiiPKfS0_Pf:
	.zero		3072


//--------------------- .nv.shared.reserved.0     --------------------------
	.section	.nv.shared.reserved.0,"aw",@nobits
	.weak		__nv_reservedSMEM_offset_0_alias
	.size		__nv_reservedSMEM_offset_0_alias, 0, 64
	.other		__nv_reservedSMEM_offset_0_alias,@"STO_CUDA_RESERVED_SHARED STV_DEFAULT"
__nv_reservedSMEM_offset_0_alias:
	.zero		0
	.zero		64


//--------------------- .nv.constant0._Z13mysgemm_tilediiiPKfS0_Pf --------------------------
	.section	.nv.constant0._Z13mysgemm_tilediiiPKfS0_Pf,"a",@progbits
	.sectionflags	@""
	.align	4
.nv.constant0._Z13mysgemm_tilediiiPKfS0_Pf:
	.zero		936


//--------------------- .nv.constant0._Z7mysgemmiiiPKfS0_Pf --------------------------
	.section	.nv.constant0._Z7mysgemmiiiPKfS0_Pf,"a",@progbits
	.sectionflags	@""
	.align	4
.nv.constant0._Z7mysgemmiiiPKfS0_Pf:
	.zero		936


//--------------------- SYMBOLS --------------------------

	.type		.nv.reservedSmem.offset0,@object
	.size		.nv.reservedSmem.offset0,0x4
	.type		.nv.reservedSmem.cap,@object
	.size		.nv.reservedSmem.cap,0x4
